//
// Generated by NVIDIA NVVM Compiler
//
// Compiler Build ID: CL-36424714
// Cuda compilation tools, release 13.0, V13.0.88
// Based on NVVM 20.0.0
//

.version 9.0
.target sm_100
.address_size 64

	// .globl	_Z8cuda_addPKiS0_Pi

.visible .entry _Z8cuda_addPKiS0_Pi(
	.param .u64 .ptr .align 1 _Z8cuda_addPKiS0_Pi_param_0,
	.param .u64 .ptr .align 1 _Z8cuda_addPKiS0_Pi_param_1,
	.param .u64 .ptr .align 1 _Z8cuda_addPKiS0_Pi_param_2
)
{
	.reg .b32 	%r<8>;
	.reg .b64 	%rd<11>;

	ld.param.u64 	%rd1, [_Z8cuda_addPKiS0_Pi_param_0];
	ld.param.u64 	%rd2, [_Z8cuda_addPKiS0_Pi_param_1];
	ld.param.u64 	%rd3, [_Z8cuda_addPKiS0_Pi_param_2];
	cvta.to.global.u64 	%rd4, %rd3;
	cvta.to.global.u64 	%rd5, %rd2;
	cvta.to.global.u64 	%rd6, %rd1;
	mov.u32 	%r1, %ctaid.x;
	mov.u32 	%r2, %ntid.x;
	mov.u32 	%r3, %tid.x;
	mad.lo.s32 	%r4, %r1, %r2, %r3;
	mul.wide.u32 	%rd7, %r4, 4;
	add.s64 	%rd8, %rd6, %rd7;
	ld.global.u32 	%r5, [%rd8];
	add.s64 	%rd9, %rd5, %rd7;
	ld.global.u32 	%r6, [%rd9];
	add.s32 	%r7, %r6, %r5;
	add.s64 	%rd10, %rd4, %rd7;
	st.global.u32 	[%rd10], %r7;
	ret;

}
	// .globl	_Z8cuda_subPKiS0_Pi
.visible .entry _Z8cuda_subPKiS0_Pi(
	.param .u64 .ptr .align 1 _Z8cuda_subPKiS0_Pi_param_0,
	.param .u64 .ptr .align 1 _Z8cuda_subPKiS0_Pi_param_1,
	.param .u64 .ptr .align 1 _Z8cuda_subPKiS0_Pi_param_2
)
{
	.reg .b32 	%r<8>;
	.reg .b64 	%rd<11>;

	ld.param.u64 	%rd1, [_Z8cuda_subPKiS0_Pi_param_0];
	ld.param.u64 	%rd2, [_Z8cuda_subPKiS0_Pi_param_1];
	ld.param.u64 	%rd3, [_Z8cuda_subPKiS0_Pi_param_2];
	cvta.to.global.u64 	%rd4, %rd3;
	cvta.to.global.u64 	%rd5, %rd2;
	cvta.to.global.u64 	%rd6, %rd1;
	mov.u32 	%r1, %ctaid.x;
	mov.u32 	%r2, %ntid.x;
	mov.u32 	%r3, %tid.x;
	mad.lo.s32 	%r4, %r1, %r2, %r3;
	mul.wide.u32 	%rd7, %r4, 4;
	add.s64 	%rd8, %rd6, %rd7;
	ld.global.u32 	%r5, [%rd8];
	add.s64 	%rd9, %rd5, %rd7;
	ld.global.u32 	%r6, [%rd9];
	sub.s32 	%r7, %r5, %r6;
	add.s64 	%rd10, %rd4, %rd7;
	st.global.u32 	[%rd10], %r7;
	ret;

}
	// .globl	_Z8cuda_mulPKiS0_Pi
.visible .entry _Z8cuda_mulPKiS0_Pi(
	.param .u64 .ptr .align 1 _Z8cuda_mulPKiS0_Pi_param_0,
	.param .u64 .ptr .align 1 _Z8cuda_mulPKiS0_Pi_param_1,
	.param .u64 .ptr .align 1 _Z8cuda_mulPKiS0_Pi_param_2
)
{
	.reg .b32 	%r<8>;
	.reg .b64 	%rd<11>;

	ld.param.u64 	%rd1, [_Z8cuda_mulPKiS0_Pi_param_0];
	ld.param.u64 	%rd2, [_Z8cuda_mulPKiS0_Pi_param_1];
	ld.param.u64 	%rd3, [_Z8cuda_mulPKiS0_Pi_param_2];
	cvta.to.global.u64 	%rd4, %rd3;
	cvta.to.global.u64 	%rd5, %rd2;
	cvta.to.global.u64 	%rd6, %rd1;
	mov.u32 	%r1, %ctaid.x;
	mov.u32 	%r2, %ntid.x;
	mov.u32 	%r3, %tid.x;
	mad.lo.s32 	%r4, %r1, %r2, %r3;
	mul.wide.u32 	%rd7, %r4, 4;
	add.s64 	%rd8, %rd6, %rd7;
	ld.global.u32 	%r5, [%rd8];
	add.s64 	%rd9, %rd5, %rd7;
	ld.global.u32 	%r6, [%rd9];
	mul.lo.s32 	%r7, %r6, %r5;
	add.s64 	%rd10, %rd4, %rd7;
	st.global.u32 	[%rd10], %r7;
	ret;

}
	// .globl	_Z8cuda_modPKiS0_Pi
.visible .entry _Z8cuda_modPKiS0_Pi(
	.param .u64 .ptr .align 1 _Z8cuda_modPKiS0_Pi_param_0,
	.param .u64 .ptr .align 1 _Z8cuda_modPKiS0_Pi_param_1,
	.param .u64 .ptr .align 1 _Z8cuda_modPKiS0_Pi_param_2
)
{
	.reg .pred 	%p<2>;
	.reg .b32 	%r<11>;
	.reg .b64 	%rd<13>;

	ld.param.u64 	%rd1, [_Z8cuda_modPKiS0_Pi_param_0];
	ld.param.u64 	%rd3, [_Z8cuda_modPKiS0_Pi_param_1];
	ld.param.u64 	%rd2, [_Z8cuda_modPKiS0_Pi_param_2];
	cvta.to.global.u64 	%rd4, %rd3;
	mov.u32 	%r6, %ctaid.x;
	mov.u32 	%r7, %ntid.x;
	mov.u32 	%r8, %tid.x;
	mad.lo.s32 	%r1, %r6, %r7, %r8;
	mul.wide.u32 	%rd5, %r1, 4;
	add.s64 	%rd6, %rd4, %rd5;
	ld.global.u32 	%r2, [%rd6];
	setp.lt.s32 	%p1, %r2, 1;
	mov.b32 	%r10, 0;
	@%p1 bra 	$L__BB3_2;
	cvta.to.global.u64 	%rd7, %rd1;
	add.s64 	%rd9, %rd7, %rd5;
	ld.global.u32 	%r9, [%rd9];
	rem.s32 	%r10, %r9, %r2;
$L__BB3_2:
	cvta.to.global.u64 	%rd10, %rd2;
	add.s64 	%rd12, %rd10, %rd5;
	st.global.u32 	[%rd12], %r10;
	ret;

}


// ===== COMPILED SASS (sm_100) =====

	.target	sm_100

	.elftype	@"ET_EXEC"


//--------------------- .note.nv.tkinfo           --------------------------
	.section	.note.nv.tkinfo,"",@"SHT_NOTE"
	.sectionflags	@"SHF_NOTE_NV_TKINFO"
	.tkinfo
        /*0018*/ 	.word	0x00000002
        /*0030*/ 	.string	""
        /*0030*/ 	.string	"ptxas"
        /*0030*/ 	.string	"Cuda compilation tools, release 13.0, V13.0.88"
        /*0030*/ 	.string	"Build cuda_13.0.r13.0/compiler.36424714_0"
        /*0030*/ 	.string	"-arch sm_100 -m 64 "



//--------------------- .note.nv.cuinfo           --------------------------
	.section	.note.nv.cuinfo,"",@"SHT_NOTE"
	.sectionflags	@"SHF_NOTE_NV_CUINFO"
        /*0018*/ 	.short	0x0002
        /*001a*/ 	.short	0x0064
        /*001c*/ 	.short	0x0082
	.zero		2


//--------------------- .nv.info                  --------------------------
	.section	.nv.info,"",@"SHT_CUDA_INFO"
	.align	4


	//----- nvinfo : EIATTR_REGCOUNT
	.align		4
        /*0000*/ 	.byte	0x04, 0x2f
        /*0002*/ 	.short	(.L_1 - .L_0)
	.align		4
.L_0:
        /*0004*/ 	.word	index@(_Z8cuda_addPKiS0_Pi)
        /*0008*/ 	.word	0x0000000c


	//----- nvinfo : EIATTR_FRAME_SIZE
	.align		4
.L_1:
        /*000c*/ 	.byte	0x04, 0x11
        /*000e*/ 	.short	(.L_3 - .L_2)
	.align		4
.L_2:
        /*0010*/ 	.word	index@(_Z8cuda_addPKiS0_Pi)
        /*0014*/ 	.word	0x00000000


	//----- nvinfo : EIATTR_REGCOUNT
	.align		4
.L_3:
        /*0018*/ 	.byte	0x04, 0x2f
        /*001a*/ 	.short	(.L_5 - .L_4)
	.align		4
.L_4:
        /*001c*/ 	.word	index@(_Z8cuda_subPKiS0_Pi)
        /*0020*/ 	.word	0x0000000c


	//----- nvinfo : EIATTR_FRAME_SIZE
	.align		4
.L_5:
        /*0024*/ 	.byte	0x04, 0x11
        /*0026*/ 	.short	(.L_7 - .L_6)
	.align		4
.L_6:
        /*0028*/ 	.word	index@(_Z8cuda_subPKiS0_Pi)
        /*002c*/ 	.word	0x00000000


	//----- nvinfo : EIATTR_REGCOUNT
	.align		4
.L_7:
        /*0030*/ 	.byte	0x04, 0x2f
        /*0032*/ 	.short	(.L_9 - .L_8)
	.align		4
.L_8:
        /*0034*/ 	.word	index@(_Z8cuda_mulPKiS0_Pi)
        /*0038*/ 	.word	0x0000000c


	//----- nvinfo : EIATTR_FRAME_SIZE
	.align		4
.L_9:
        /*003c*/ 	.byte	0x04, 0x11
        /*003e*/ 	.short	(.L_11 - .L_10)
	.align		4
.L_10:
        /*0040*/ 	.word	index@(_Z8cuda_mulPKiS0_Pi)
        /*0044*/ 	.word	0x00000000


	//----- nvinfo : EIATTR_REGCOUNT
	.align		4
.L_11:
        /*0048*/ 	.byte	0x04, 0x2f
        /*004a*/ 	.short	(.L_13 - .L_12)
	.align		4
.L_12:
        /*004c*/ 	.word	index@(_Z8cuda_modPKiS0_Pi)
        /*0050*/ 	.word	0x0000000e


	//----- nvinfo : EIATTR_FRAME_SIZE
	.align		4
.L_13:
        /*0054*/ 	.byte	0x04, 0x11
        /*0056*/ 	.short	(.L_15 - .L_14)
	.align		4
.L_14:
        /*0058*/ 	.word	index@(_Z8cuda_modPKiS0_Pi)
        /*005c*/ 	.word	0x00000000


	//----- nvinfo : EIATTR_MIN_STACK_SIZE
	.align		4
.L_15:
        /*0060*/ 	.byte	0x04, 0x12
        /*0062*/ 	.short	(.L_17 - .L_16)
	.align		4
.L_16:
        /*0064*/ 	.word	index@(_Z8cuda_modPKiS0_Pi)
        /*0068*/ 	.word	0x00000000


	//----- nvinfo : EIATTR_MIN_STACK_SIZE
	.align		4
.L_17:
        /*006c*/ 	.byte	0x04, 0x12
        /*006e*/ 	.short	(.L_19 - .L_18)
	.align		4
.L_18:
        /*0070*/ 	.word	index@(_Z8cuda_mulPKiS0_Pi)
        /*0074*/ 	.word	0x00000000


	//----- nvinfo : EIATTR_MIN_STACK_SIZE
	.align		4
.L_19:
        /*0078*/ 	.byte	0x04, 0x12
        /*007a*/ 	.short	(.L_21 - .L_20)
	.align		4
.L_20:
        /*007c*/ 	.word	index@(_Z8cuda_subPKiS0_Pi)
        /*0080*/ 	.word	0x00000000


	//----- nvinfo : EIATTR_MIN_STACK_SIZE
	.align		4
.L_21:
        /*0084*/ 	.byte	0x04, 0x12
        /*0086*/ 	.short	(.L_23 - .L_22)
	.align		4
.L_22:
        /*0088*/ 	.word	index@(_Z8cuda_addPKiS0_Pi)
        /*008c*/ 	.word	0x00000000
.L_23:


//--------------------- .nv.compat                --------------------------
	.section	.nv.compat,"",@"SHT_CUDA_COMPAT_INFO"
	.align	4
        /*0000*/ 	.byte	0x02, 0x09, 0x00, 0x00, 0x02, 0x02, 0x01, 0x00, 0x02, 0x05, 0x05, 0x00, 0x03, 0x07, 0x01, 0x01
        /*0010*/ 	.byte	0x02, 0x03, 0x00, 0x00, 0x02, 0x06, 0x01, 0x00, 0x04, 0x0b, 0x08, 0x00, 0x09, 0x00, 0x00, 0x00
        /*0020*/ 	.byte	0x00, 0x00, 0x00, 0x00


//--------------------- .nv.info._Z8cuda_modPKiS0_Pi --------------------------
	.section	.nv.info._Z8cuda_modPKiS0_Pi,"",@"SHT_CUDA_INFO"
	.sectionflags	@""
	.align	4


	//----- nvinfo : EIATTR_CUDA_API_VERSION
	.align		4
        /*0000*/ 	.byte	0x04, 0x37
        /*0002*/ 	.short	(.L_25 - .L_24)
.L_24:
        /*0004*/ 	.word	0x00000082


	//----- nvinfo : EIATTR_KPARAM_INFO
	.align		4
.L_25:
        /*0008*/ 	.byte	0x04, 0x17
        /*000a*/ 	.short	(.L_27 - .L_26)
.L_26:
        /*000c*/ 	.word	0x00000000
        /*0010*/ 	.short	0x0002
        /*0012*/ 	.short	0x0010
        /*0014*/ 	.byte	0x00, 0xf5, 0x21, 0x00


	//----- nvinfo : EIATTR_KPARAM_INFO
	.align		4
.L_27:
        /*0018*/ 	.byte	0x04, 0x17
        /*001a*/ 	.short	(.L_29 - .L_28)
.L_28:
        /*001c*/ 	.word	0x00000000
        /*0020*/ 	.short	0x0001
        /*0022*/ 	.short	0x0008
        /*0024*/ 	.byte	0x00, 0xf5, 0x21, 0x00


	//----- nvinfo : EIATTR_KPARAM_INFO
	.align		4
.L_29:
        /*0028*/ 	.byte	0x04, 0x17
        /*002a*/ 	.short	(.L_31 - .L_30)
.L_30:
        /*002c*/ 	.word	0x00000000
        /*0030*/ 	.short	0x0000
        /*0032*/ 	.short	0x0000
        /*0034*/ 	.byte	0x00, 0xf5, 0x21, 0x00


	//----- nvinfo : EIATTR_SPARSE_MMA_MASK
	.align		4
.L_31:
        /*0038*/ 	.byte	0x03, 0x50
        /*003a*/ 	.short	0x0000


	//----- nvinfo : EIATTR_MAXREG_COUNT
	.align		4
        /*003c*/ 	.byte	0x03, 0x1b
        /*003e*/ 	.short	0x00ff


	//----- nvinfo : EIATTR_MERCURY_ISA_VERSION
	.align		4
        /*0040*/ 	.byte	0x03, 0x5f
        /*0042*/ 	.short	0x0101


	//----- nvinfo : EIATTR_VRC_CTA_INIT_COUNT
	.align		4
        /*0044*/ 	.byte	0x02, 0x4a
	.zero		1
	.zero		1


	//----- nvinfo : EIATTR_EXIT_INSTR_OFFSETS
	.align		4
        /*0048*/ 	.byte	0x04, 0x1c
        /*004a*/ 	.short	(.L_33 - .L_32)


	//   ....[0]....
.L_32:
        /*004c*/ 	.word	0x000002b0


	//----- nvinfo : EIATTR_CRS_STACK_SIZE
	.align		4
.L_33:
        /*0050*/ 	.byte	0x04, 0x1e
        /*0052*/ 	.short	(.L_35 - .L_34)
.L_34:
        /*0054*/ 	.word	0x00000000


	//----- nvinfo : EIATTR_CBANK_PARAM_SIZE
	.align		4
.L_35:
        /*0058*/ 	.byte	0x03, 0x19
        /*005a*/ 	.short	0x0018


	//----- nvinfo : EIATTR_PARAM_CBANK
	.align		4
        /*005c*/ 	.byte	0x04, 0x0a
        /*005e*/ 	.short	(.L_37 - .L_36)
	.align		4
.L_36:
        /*0060*/ 	.word	index@(.nv.constant0._Z8cuda_modPKiS0_Pi)
        /*0064*/ 	.short	0x0380
        /*0066*/ 	.short	0x0018


	//----- nvinfo : EIATTR_SW_WAR
	.align		4
.L_37:
        /*0068*/ 	.byte	0x04, 0x36
        /*006a*/ 	.short	(.L_39 - .L_38)
.L_38:
        /*006c*/ 	.word	0x00000008
.L_39:


//--------------------- .nv.info._Z8cuda_mulPKiS0_Pi --------------------------
	.section	.nv.info._Z8cuda_mulPKiS0_Pi,"",@"SHT_CUDA_INFO"
	.sectionflags	@""
	.align	4


	//----- nvinfo : EIATTR_CUDA_API_VERSION
	.align		4
        /*0000*/ 	.byte	0x04, 0x37
        /*0002*/ 	.short	(.L_41 - .L_40)
.L_40:
        /*0004*/ 	.word	0x00000082


	//----- nvinfo : EIATTR_KPARAM_INFO
	.align		4
.L_41:
        /*0008*/ 	.byte	0x04, 0x17
        /*000a*/ 	.short	(.L_43 - .L_42)
.L_42:
        /*000c*/ 	.word	0x00000000
        /*0010*/ 	.short	0x0002
        /*0012*/ 	.short	0x0010
        /*0014*/ 	.byte	0x00, 0xf5, 0x21, 0x00


	//----- nvinfo : EIATTR_KPARAM_INFO
	.align		4
.L_43:
        /*0018*/ 	.byte	0x04, 0x17
        /*001a*/ 	.short	(.L_45 - .L_44)
.L_44:
        /*001c*/ 	.word	0x00000000
        /*0020*/ 	.short	0x0001
        /*0022*/ 	.short	0x0008
        /*0024*/ 	.byte	0x00, 0xf5, 0x21, 0x00


	//----- nvinfo : EIATTR_KPARAM_INFO
	.align		4
.L_45:
        /*0028*/ 	.byte	0x04, 0x17
        /*002a*/ 	.short	(.L_47 - .L_46)
.L_46:
        /*002c*/ 	.word	0x00000000
        /*0030*/ 	.short	0x0000
        /*0032*/ 	.short	0x0000
        /*0034*/ 	.byte	0x00, 0xf5, 0x21, 0x00


	//----- nvinfo : EIATTR_SPARSE_MMA_MASK
	.align		4
.L_47:
        /*0038*/ 	.byte	0x03, 0x50
        /*003a*/ 	.short	0x0000


	//----- nvinfo : EIATTR_MAXREG_COUNT
	.align		4
        /*003c*/ 	.byte	0x03, 0x1b
        /*003e*/ 	.short	0x00ff


	//----- nvinfo : EIATTR_MERCURY_ISA_VERSION
	.align		4
        /*0040*/ 	.byte	0x03, 0x5f
        /*0042*/ 	.short	0x0101


	//----- nvinfo : EIATTR_VRC_CTA_INIT_COUNT
	.align		4
        /*0044*/ 	.byte	0x02, 0x4a
	.zero		1
	.zero		1


	//----- nvinfo : EIATTR_EXIT_INSTR_OFFSETS
	.align		4
        /*0048*/ 	.byte	0x04, 0x1c
        /*004a*/ 	.short	(.L_49 - .L_48)


	//   ....[0]....
.L_48:
        /*004c*/ 	.word	0x00000100


	//----- nvinfo : EIATTR_CBANK_PARAM_SIZE
	.align		4
.L_49:
        /*0050*/ 	.byte	0x03, 0x19
        /*0052*/ 	.short	0x0018


	//----- nvinfo : EIATTR_PARAM_CBANK
	.align		4
        /*0054*/ 	.byte	0x04, 0x0a
        /*0056*/ 	.short	(.L_51 - .L_50)
	.align		4
.L_50:
        /*0058*/ 	.word	index@(.nv.constant0._Z8cuda_mulPKiS0_Pi)
        /*005c*/ 	.short	0x0380
        /*005e*/ 	.short	0x0018


	//----- nvinfo : EIATTR_SW_WAR
	.align		4
.L_51:
        /*0060*/ 	.byte	0x04, 0x36
        /*0062*/ 	.short	(.L_53 - .L_52)
.L_52:
        /*0064*/ 	.word	0x00000008
.L_53:


//--------------------- .nv.info._Z8cuda_subPKiS0_Pi --------------------------
	.section	.nv.info._Z8cuda_subPKiS0_Pi,"",@"SHT_CUDA_INFO"
	.sectionflags	@""
	.align	4


	//----- nvinfo : EIATTR_CUDA_API_VERSION
	.align		4
        /*0000*/ 	.byte	0x04, 0x37
        /*0002*/ 	.short	(.L_55 - .L_54)
.L_54:
        /*0004*/ 	.word	0x00000082


	//----- nvinfo : EIATTR_KPARAM_INFO
	.align		4
.L_55:
        /*0008*/ 	.byte	0x04, 0x17
        /*000a*/ 	.short	(.L_57 - .L_56)
.L_56:
        /*000c*/ 	.word	0x00000000
        /*0010*/ 	.short	0x0002
        /*0012*/ 	.short	0x0010
        /*0014*/ 	.byte	0x00, 0xf5, 0x21, 0x00


	//----- nvinfo : EIATTR_KPARAM_INFO
	.align		4
.L_57:
        /*0018*/ 	.byte	0x04, 0x17
        /*001a*/ 	.short	(.L_59 - .L_58)
.L_58:
        /*001c*/ 	.word	0x00000000
        /*0020*/ 	.short	0x0001
        /*0022*/ 	.short	0x0008
        /*0024*/ 	.byte	0x00, 0xf5, 0x21, 0x00


	//----- nvinfo : EIATTR_KPARAM_INFO
	.align		4
.L_59:
        /*0028*/ 	.byte	0x04, 0x17
        /*002a*/ 	.short	(.L_61 - .L_60)
.L_60:
        /*002c*/ 	.word	0x00000000
        /*0030*/ 	.short	0x0000
        /*0032*/ 	.short	0x0000
        /*0034*/ 	.byte	0x00, 0xf5, 0x21, 0x00


	//----- nvinfo : EIATTR_SPARSE_MMA_MASK
	.align		4
.L_61:
        /*0038*/ 	.byte	0x03, 0x50
        /*003a*/ 	.short	0x0000


	//----- nvinfo : EIATTR_MAXREG_COUNT
	.align		4
        /*003c*/ 	.byte	0x03, 0x1b
        /*003e*/ 	.short	0x00ff


	//----- nvinfo : EIATTR_MERCURY_ISA_VERSION
	.align		4
        /*0040*/ 	.byte	0x03, 0x5f
        /*0042*/ 	.short	0x0101


	//----- nvinfo : EIATTR_VRC_CTA_INIT_COUNT
	.align		4
        /*0044*/ 	.byte	0x02, 0x4a
	.zero		1
	.zero		1


	//----- nvinfo : EIATTR_EXIT_INSTR_OFFSETS
	.align		4
        /*0048*/ 	.byte	0x04, 0x1c
        /*004a*/ 	.short	(.L_63 - .L_62)


	//   ....[0]....
.L_62:
        /*004c*/ 	.word	0x00000100


	//----- nvinfo : EIATTR_CBANK_PARAM_SIZE
	.align		4
.L_63:
        /*0050*/ 	.byte	0x03, 0x19
        /*0052*/ 	.short	0x0018


	//----- nvinfo : EIATTR_PARAM_CBANK
	.align		4
        /*0054*/ 	.byte	0x04, 0x0a
        /*0056*/ 	.short	(.L_65 - .L_64)
	.align		4
.L_64:
        /*0058*/ 	.word	index@(.nv.constant0._Z8cuda_subPKiS0_Pi)
        /*005c*/ 	.short	0x0380
        /*005e*/ 	.short	0x0018


	//----- nvinfo : EIATTR_SW_WAR
	.align		4
.L_65:
        /*0060*/ 	.byte	0x04, 0x36
        /*0062*/ 	.short	(.L_67 - .L_66)
.L_66:
        /*0064*/ 	.word	0x00000008
.L_67:


//--------------------- .nv.info._Z8cuda_addPKiS0_Pi --------------------------
	.section	.nv.info._Z8cuda_addPKiS0_Pi,"",@"SHT_CUDA_INFO"
	.sectionflags	@""
	.align	4


	//----- nvinfo : EIATTR_CUDA_API_VERSION
	.align		4
        /*0000*/ 	.byte	0x04, 0x37
        /*0002*/ 	.short	(.L_69 - .L_68)
.L_68:
        /*0004*/ 	.word	0x00000082


	//----- nvinfo : EIATTR_KPARAM_INFO
	.align		4
.L_69:
        /*0008*/ 	.byte	0x04, 0x17
        /*000a*/ 	.short	(.L_71 - .L_70)
.L_70:
        /*000c*/ 	.word	0x00000000
        /*0010*/ 	.short	0x0002
        /*0012*/ 	.short	0x0010
        /*0014*/ 	.byte	0x00, 0xf5, 0x21, 0x00


	//----- nvinfo : EIATTR_KPARAM_INFO
	.align		4
.L_71:
        /*0018*/ 	.byte	0x04, 0x17
        /*001a*/ 	.short	(.L_73 - .L_72)
.L_72:
        /*001c*/ 	.word	0x00000000
        /*0020*/ 	.short	0x0001
        /*0022*/ 	.short	0x0008
        /*0024*/ 	.byte	0x00, 0xf5, 0x21, 0x00


	//----- nvinfo : EIATTR_KPARAM_INFO
	.align		4
.L_73:
        /*0028*/ 	.byte	0x04, 0x17
        /*002a*/ 	.short	(.L_75 - .L_74)
.L_74:
        /*002c*/ 	.word	0x00000000
        /*0030*/ 	.short	0x0000
        /*0032*/ 	.short	0x0000
        /*0034*/ 	.byte	0x00, 0xf5, 0x21, 0x00


	//----- nvinfo : EIATTR_SPARSE_MMA_MASK
	.align		4
.L_75:
        /*0038*/ 	.byte	0x03, 0x50
        /*003a*/ 	.short	0x0000


	//----- nvinfo : EIATTR_MAXREG_COUNT
	.align		4
        /*003c*/ 	.byte	0x03, 0x1b
        /*003e*/ 	.short	0x00ff


	//----- nvinfo : EIATTR_MERCURY_ISA_VERSION
	.align		4
        /*0040*/ 	.byte	0x03, 0x5f
        /*0042*/ 	.short	0x0101


	//----- nvinfo : EIATTR_VRC_CTA_INIT_COUNT
	.align		4
        /*0044*/ 	.byte	0x02, 0x4a
	.zero		1
	.zero		1


	//----- nvinfo : EIATTR_EXIT_INSTR_OFFSETS
	.align		4
        /*0048*/ 	.byte	0x04, 0x1c
        /*004a*/ 	.short	(.L_77 - .L_76)


	//   ....[0]....
.L_76:
        /*004c*/ 	.word	0x00000100


	//----- nvinfo : EIATTR_CBANK_PARAM_SIZE
	.align		4
.L_77:
        /*0050*/ 	.byte	0x03, 0x19
        /*0052*/ 	.short	0x0018


	//----- nvinfo : EIATTR_PARAM_CBANK
	.align		4
        /*0054*/ 	.byte	0x04, 0x0a
        /*0056*/ 	.short	(.L_79 - .L_78)
	.align		4
.L_78:
        /*0058*/ 	.word	index@(.nv.constant0._Z8cuda_addPKiS0_Pi)
        /*005c*/ 	.short	0x0380
        /*005e*/ 	.short	0x0018


	//----- nvinfo : EIATTR_SW_WAR
	.align		4
.L_79:
        /*0060*/ 	.byte	0x04, 0x36
        /*0062*/ 	.short	(.L_81 - .L_80)
.L_80:
        /*0064*/ 	.word	0x00000008
.L_81:


//--------------------- .nv.callgraph             --------------------------
	.section	.nv.callgraph,"",@"SHT_CUDA_CALLGRAPH"
	.align	4
	.sectionentsize	8
	.align		4
        /*0000*/ 	.word	0x00000000
	.align		4
        /*0004*/ 	.word	0xffffffff
	.align		4
        /*0008*/ 	.word	0x00000000
	.align		4
        /*000c*/ 	.word	0xfffffffe
	.align		4
        /*0010*/ 	.word	0x00000000
	.align		4
        /*0014*/ 	.word	0xfffffffd
	.align		4
        /*0018*/ 	.word	0x00000000
	.align		4
        /*001c*/ 	.word	0xfffffffc


//--------------------- .text._Z8cuda_modPKiS0_Pi --------------------------
	.section	.text._Z8cuda_modPKiS0_Pi,"ax",@progbits
	.align	128
        .global         _Z8cuda_modPKiS0_Pi
        .type           _Z8cuda_modPKiS0_Pi,@function
        .size           _Z8cuda_modPKiS0_Pi,(.L_x_6 - _Z8cuda_modPKiS0_Pi)
        .other          _Z8cuda_modPKiS0_Pi,@"STO_CUDA_ENTRY STV_DEFAULT"
_Z8cuda_modPKiS0_Pi:
.text._Z8cuda_modPKiS0_Pi:
[----:B------:R-:W-:Y:S01]  /*0000*/  LDC R1, c[0x0][0x37c] ;  /* 0x0000df00ff017b82 */ /* 0x000fe20000000800 */
[----:B------:R-:W0:Y:S07]  /*0010*/  S2R R0, SR_TID.X ;  /* 0x0000000000007919 */ /* 0x000e2e0000002100 */
[----:B------:R-:W0:Y:S01]  /*0020*/  S2UR UR6, SR_CTAID.X ;  /* 0x00000000000679c3 */ /* 0x000e220000002500 */
[----:B------:R-:W1:Y:S07]  /*0030*/  LDCU.64 UR4, c[0x0][0x358] ;  /* 0x00006b00ff0477ac */ /* 0x000e6e0008000a00 */
[----:B------:R-:W0:Y:S08]  /*0040*/  LDC R7, c[0x0][0x360] ;  /* 0x0000d800ff077b82 */ /* 0x000e300000000800 */
[----:B------:R-:W2:Y:S08]  /*0050*/  LDC.64 R4, c[0x0][0x388] ;  /* 0x0000e200ff047b82 */ /* 0x000eb00000000a00 */
[----:B------:R-:W3:Y:S01]  /*0060*/  LDC.64 R2, c[0x0][0x390] ;  /* 0x0000e400ff027b82 */ /* 0x000ee20000000a00 */
[----:B0-----:R-:W-:-:S04]  /*0070*/  IMAD R7, R7, UR6, R0 ;  /* 0x0000000607077c24 */ /* 0x001fc8000f8e0200 */
[----:B--2---:R-:W-:-:S05]  /*0080*/  IMAD.WIDE.U32 R4, R7, 0x4, R4 ;  /* 0x0000000407047825 */ /* 0x004fca00078e0004 */
[----:B-1----:R-:W2:Y:S01]  /*0090*/  LDG.E R0, desc[UR4][R4.64] ;  /* 0x0000000404007981 */ /* 0x002ea2000c1e1900 */
[----:B------:R-:W-:Y:S01]  /*00a0*/  BSSY.RECONVERGENT B0, `(.L_x_0) ;  /* 0x000001f000007945 */ /* 0x000fe20003800200 */
[----:B------:R-:W-:Y:S02]  /*00b0*/  IMAD.MOV.U32 R9, RZ, RZ, RZ ;  /* 0x000000ffff097224 */ /* 0x000fe400078e00ff */
[----:B---3--:R-:W-:Y:S01]  /*00c0*/  IMAD.WIDE.U32 R2, R7, 0x4, R2 ;  /* 0x0000000407027825 */ /* 0x008fe200078e0002 */
[----:B--2---:R-:W-:-:S13]  /*00d0*/  ISETP.GE.AND P0, PT, R0, 0x1, PT ;  /* 0x000000010000780c */ /* 0x004fda0003f06270 */
[----:B------:R-:W-:Y:S05]  /*00e0*/  @!P0 BRA `(.L_x_1) ;  /* 0x0000000000688947 */ /* 0x000fea0003800000 */
[----:B------:R-:W0:Y:S02]  /*00f0*/  LDC.64 R4, c[0x0][0x380] ;  /* 0x0000e000ff047b82 */ /* 0x000e240000000a00 */
[----:B0-----:R-:W-:-:S06]  /*0100*/  IMAD.WIDE.U32 R4, R7, 0x4, R4 ;  /* 0x0000000407047825 */ /* 0x001fcc00078e0004 */
[----:B------:R0:W2:Y:S01]  /*0110*/  LDG.E R4, desc[UR4][R4.64] ;  /* 0x0000000404047981 */ /* 0x0000a2000c1e1900 */
[-C--:B------:R-:W-:Y:S02]  /*0120*/  IABS R10, R0.reuse ;  /* 0x00000000000a7213 */ /* 0x080fe40000000000 */
[----:B------:R-:W-:Y:S02]  /*0130*/  IABS R11, R0 ;  /* 0x00000000000b7213 */ /* 0x000fe40000000000 */
[----:B------:R-:W1:Y:S02]  /*0140*/  I2F.RP R8, R10 ;  /* 0x0000000a00087306 */ /* 0x000e640000209400 */
[----:B0-----:R-:W-:-:S06]  /*0150*/  IADD3 R5, PT, PT, RZ, -R11, RZ ;  /* 0x8000000bff057210 */ /* 0x001fcc0007ffe0ff */
[----:B-1----:R-:W0:Y:S02]  /*0160*/  MUFU.RCP R8, R8 ;  /* 0x0000000800087308 */ /* 0x002e240000001000 */
[----:B0-----:R-:W-:-:S06]  /*0170*/  IADD3 R6, PT, PT, R8, 0xffffffe, RZ ;  /* 0x0ffffffe08067810 */ /* 0x001fcc0007ffe0ff */
[----:B------:R0:W1:Y:S02]  /*0180*/  F2I.FTZ.U32.TRUNC.NTZ R7, R6 ;  /* 0x0000000600077305 */ /* 0x000064000021f000 */
[----:B0-----:R-:W-:Y:S02]  /*0190*/  IMAD.MOV.U32 R6, RZ, RZ, RZ ;  /* 0x000000ffff067224 */ /* 0x001fe400078e00ff */
[----:B-1----:R-:W-:-:S04]  /*01a0*/  IMAD.MOV R9, RZ, RZ, -R7 ;  /* 0x000000ffff097224 */ /* 0x002fc800078e0a07 */
[----:B------:R-:W-:-:S04]  /*01b0*/  IMAD R9, R9, R10, RZ ;  /* 0x0000000a09097224 */ /* 0x000fc800078e02ff */
[----:B------:R-:W-:Y:S01]  /*01c0*/  IMAD.HI.U32 R7, R7, R9, R6 ;  /* 0x0000000907077227 */ /* 0x000fe200078e0006 */
[----:B--2---:R-:W-:Y:S02]  /*01d0*/  IABS R8, R4 ;  /* 0x0000000400087213 */ /* 0x004fe40000000000 */
[----:B------:R-:W-:-:S03]  /*01e0*/  ISETP.GE.AND P2, PT, R4, RZ, PT ;  /* 0x000000ff0400720c */ /* 0x000fc60003f46270 */
[----:B------:R-:W-:-:S04]  /*01f0*/  IMAD.HI.U32 R7, R7, R8, RZ ;  /* 0x0000000807077227 */ /* 0x000fc800078e00ff */
[----:B------:R-:W-:-:S05]  /*0200*/  IMAD R7, R7, R5, R8 ;  /* 0x0000000507077224 */ /* 0x000fca00078e0208 */
[----:B------:R-:W-:-:S13]  /*0210*/  ISETP.GT.U32.AND P0, PT, R10, R7, PT ;  /* 0x000000070a00720c */ /* 0x000fda0003f04070 */
[----:B------:R-:W-:Y:S02]  /*0220*/  @!P0 IADD3 R7, PT, PT, R7, -R10, RZ ;  /* 0x8000000a07078210 */ /* 0x000fe40007ffe0ff */
[----:B------:R-:W-:Y:S02]  /*0230*/  ISETP.NE.AND P0, PT, R0, RZ, PT ;  /* 0x000000ff0000720c */ /* 0x000fe40003f05270 */
[----:B------:R-:W-:-:S13]  /*0240*/  ISETP.GT.U32.AND P1, PT, R10, R7, PT ;  /* 0x000000070a00720c */ /* 0x000fda0003f24070 */
[----:B------:R-:W-:-:S05]  /*0250*/  @!P1 IMAD.IADD R7, R7, 0x1, -R10 ;  /* 0x0000000107079824 */ /* 0x000fca00078e0a0a */
[----:B------:R-:W-:Y:S02]  /*0260*/  @!P2 IADD3 R7, PT, PT, -R7, RZ, RZ ;  /* 0x000000ff0707a210 */ /* 0x000fe40007ffe1ff */
[----:B------:R-:W-:-:S05]  /*0270*/  @!P0 LOP3.LUT R7, RZ, R0, RZ, 0x33, !PT ;  /* 0x00000000ff078212 */ /* 0x000fca00078e33ff */
[----:B------:R-:W-:-:S07]  /*0280*/  IMAD.MOV.U32 R9, RZ, RZ, R7 ;  /* 0x000000ffff097224 */ /* 0x000fce00078e0007 */
.L_x_1:
[----:B------:R-:W-:Y:S05]  /*0290*/  BSYNC.RECONVERGENT B0 ;  /* 0x0000000000007941 */ /* 0x000fea0003800200 */
.L_x_0:
[----:B------:R-:W-:Y:S01]  /*02a0*/  STG.E desc[UR4][R2.64], R9 ;  /* 0x0000000902007986 */ /* 0x000fe2000c101904 */
[----:B------:R-:W-:Y:S05]  /*02b0*/  EXIT ;  /* 0x000000000000794d */ /* 0x000fea0003800000 */
.L_x_2:
[----:B------:R-:W-:-:S00]  /*02c0*/  BRA `(.L_x_2) ;  /* 0xfffffffc00fc7947 */ /* 0x000fc0000383ffff */
[----:B------:R-:W-:-:S00]  /*02d0*/  NOP ;  /* 0x0000000000007918 */ /* 0x000fc00000000000 */
        /* <DEDUP_REMOVED lines=10> */
.L_x_6:


//--------------------- .text._Z8cuda_mulPKiS0_Pi --------------------------
	.section	.text._Z8cuda_mulPKiS0_Pi,"ax",@progbits
	.align	128
        .global         _Z8cuda_mulPKiS0_Pi
        .type           _Z8cuda_mulPKiS0_Pi,@function
        .size           _Z8cuda_mulPKiS0_Pi,(.L_x_7 - _Z8cuda_mulPKiS0_Pi)
        .other          _Z8cuda_mulPKiS0_Pi,@"STO_CUDA_ENTRY STV_DEFAULT"
_Z8cuda_mulPKiS0_Pi:
.text._Z8cuda_mulPKiS0_Pi:
[----:B------:R-:W-:Y:S01]  /*0000*/  LDC R1, c[0x0][0x37c] ;  /* 0x0000df00ff017b82 */ /* 0x000fe20000000800 */
[----:B------:R-:W0:Y:S07]  /*0010*/  S2R R0, SR_TID.X ;  /* 0x0000000000007919 */ /* 0x000e2e0000002100 */
[----:B------:R-:W0:Y:S01]  /*0020*/  S2UR UR6, SR_CTAID.X ;  /* 0x00000000000679c3 */ /* 0x000e220000002500 */
[----:B------:R-:W1:Y:S07]  /*0030*/  LDCU.64 UR4, c[0x0][0x358] ;  /* 0x00006b00ff0477ac */ /* 0x000e6e0008000a00 */
[----:B------:R-:W0:Y:S08]  /*0040*/  LDC R9, c[0x0][0x360] ;  /* 0x0000d800ff097b82 */ /* 0x000e300000000800 */
[----:B------:R-:W2:Y:S08]  /*0050*/  LDC.64 R2, c[0x0][0x380] ;  /* 0x0000e000ff027b82 */ /* 0x000eb00000000a00 */
[----:B------:R-:W3:Y:S01]  /*0060*/  LDC.64 R4, c[0x0][0x388] ;  /* 0x0000e200ff047b82 */ /* 0x000ee20000000a00 */
[----:B0-----:R-:W-:-:S07]  /*0070*/  IMAD R9, R9, UR6, R0 ;  /* 0x0000000609097c24 */ /* 0x001fce000f8e0200 */
[----:B------:R-:W0:Y:S01]  /*0080*/  LDC.64 R6, c[0x0][0x390] ;  /* 0x0000e400ff067b82 */ /* 0x000e220000000a00 */
[----:B--2---:R-:W-:-:S06]  /*0090*/  IMAD.WIDE.U32 R2, R9, 0x4, R2 ;  /* 0x0000000409027825 */ /* 0x004fcc00078e0002 */
[----:B-1----:R-:W2:Y:S01]  /*00a0*/  LDG.E R2, desc[UR4][R2.64] ;  /* 0x0000000402027981 */ /* 0x002ea2000c1e1900 */
[----:B---3--:R-:W-:-:S06]  /*00b0*/  IMAD.WIDE.U32 R4, R9, 0x4, R4 ;  /* 0x0000000409047825 */ /* 0x008fcc00078e0004 */
[----:B------:R-:W2:Y:S01]  /*00c0*/  LDG.E R5, desc[UR4][R4.64] ;  /* 0x0000000404057981 */ /* 0x000ea2000c1e1900 */
[----:B0-----:R-:W-:-:S04]  /*00d0*/  IMAD.WIDE.U32 R6, R9, 0x4, R6 ;  /* 0x0000000409067825 */ /* 0x001fc800078e0006 */
[----:B--2---:R-:W-:-:S05]  /*00e0*/  IMAD R9, R2, R5, RZ ;  /* 0x0000000502097224 */ /* 0x004fca00078e02ff */
[----:B------:R-:W-:Y:S01]  /*00f0*/  STG.E desc[UR4][R6.64], R9 ;  /* 0x0000000906007986 */ /* 0x000fe2000c101904 */
[----:B------:R-:W-:Y:S05]  /*0100*/  EXIT ;  /* 0x000000000000794d */ /* 0x000fea0003800000 */
.L_x_3:
        /* <DEDUP_REMOVED lines=15> */
.L_x_7:


//--------------------- .text._Z8cuda_subPKiS0_Pi --------------------------
	.section	.text._Z8cuda_subPKiS0_Pi,"ax",@progbits
	.align	128
        .global         _Z8cuda_subPKiS0_Pi
        .type           _Z8cuda_subPKiS0_Pi,@function
        .size           _Z8cuda_subPKiS0_Pi,(.L_x_8 - _Z8cuda_subPKiS0_Pi)
        .other          _Z8cuda_subPKiS0_Pi,@"STO_CUDA_ENTRY STV_DEFAULT"
_Z8cuda_subPKiS0_Pi:
.text._Z8cuda_subPKiS0_Pi:
        /* <DEDUP_REMOVED lines=13> */
[----:B0-----:R-:W-:Y:S01]  /*00d0*/  IMAD.WIDE.U32 R6, R9, 0x4, R6 ;  /* 0x0000000409067825 */ /* 0x001fe200078e0006 */
[----:B--2---:R-:W-:-:S05]  /*00e0*/  IADD3 R9, PT, PT, R2, -R5, RZ ;  /* 0x8000000502097210 */ /* 0x004fca0007ffe0ff */
[----:B------:R-:W-:Y:S01]  /*00f0*/  STG.E desc[UR4][R6.64], R9 ;  /* 0x0000000906007986 */ /* 0x000fe2000c101904 */
[----:B------:R-:W-:Y:S05]  /*0100*/  EXIT ;  /* 0x000000000000794d */ /* 0x000fea0003800000 */
.L_x_4:
        /* <DEDUP_REMOVED lines=15> */
.L_x_8:


//--------------------- .text._Z8cuda_addPKiS0_Pi --------------------------
	.section	.text._Z8cuda_addPKiS0_Pi,"ax",@progbits
	.align	128
        .global         _Z8cuda_addPKiS0_Pi
        .type           _Z8cuda_addPKiS0_Pi,@function
        .size           _Z8cuda_addPKiS0_Pi,(.L_x_9 - _Z8cuda_addPKiS0_Pi)
        .other          _Z8cuda_addPKiS0_Pi,@"STO_CUDA_ENTRY STV_DEFAULT"
_Z8cuda_addPKiS0_Pi:
.text._Z8cuda_addPKiS0_Pi:
        /* <DEDUP_REMOVED lines=14> */
[----:B--2---:R-:W-:-:S05]  /*00e0*/  IADD3 R9, PT, PT, R2, R5, RZ ;  /* 0x0000000502097210 */ /* 0x004fca0007ffe0ff */
[----:B------:R-:W-:Y:S01]  /*00f0*/  STG.E desc[UR4][R6.64], R9 ;  /* 0x0000000906007986 */ /* 0x000fe2000c101904 */
[----:B------:R-:W-:Y:S05]  /*0100*/  EXIT ;  /* 0x000000000000794d */ /* 0x000fea0003800000 */
.L_x_5:
        /* <DEDUP_REMOVED lines=15> */
.L_x_9:


//--------------------- .nv.shared.reserved.0     --------------------------
	.section	.nv.shared.reserved.0,"aw",@nobits
	.weak		__nv_reservedSMEM_offset_0_alias
	.size		__nv_reservedSMEM_offset_0_alias, 0, 64
	.other		__nv_reservedSMEM_offset_0_alias,@"STO_CUDA_RESERVED_SHARED STV_DEFAULT"
__nv_reservedSMEM_offset_0_alias:
	.zero		0
	.zero		64


//--------------------- .nv.constant0._Z8cuda_modPKiS0_Pi --------------------------
	.section	.nv.constant0._Z8cuda_modPKiS0_Pi,"a",@progbits
	.sectionflags	@""
	.align	4
.nv.constant0._Z8cuda_modPKiS0_Pi:
	.zero		920


//--------------------- .nv.constant0._Z8cuda_mulPKiS0_Pi --------------------------
	.section	.nv.constant0._Z8cuda_mulPKiS0_Pi,"a",@progbits
	.sectionflags	@""
	.align	4
.nv.constant0._Z8cuda_mulPKiS0_Pi:
	.zero		920


//--------------------- .nv.constant0._Z8cuda_subPKiS0_Pi --------------------------
	.section	.nv.constant0._Z8cuda_subPKiS0_Pi,"a",@progbits
	.sectionflags	@""
	.align	4
.nv.constant0._Z8cuda_subPKiS0_Pi:
	.zero		920


//--------------------- .nv.constant0._Z8cuda_addPKiS0_Pi --------------------------
	.section	.nv.constant0._Z8cuda_addPKiS0_Pi,"a",@progbits
	.sectionflags	@""
	.align	4
.nv.constant0._Z8cuda_addPKiS0_Pi:
	.zero		920


//--------------------- SYMBOLS --------------------------

	.type		.nv.reservedSmem.offset0,@object
	.size		.nv.reservedSmem.offset0,0x4
